	.headerflags	@"EF_CUDA_TEXMODE_UNIFIED EF_CUDA_64BIT_ADDRESS EF_CUDA_ACCELERATORS EF_CUDA_SM90 EF_CUDA_VIRTUAL_SM(EF_CUDA_SM90)"
	.elftype	@"ET_EXEC"


//--------------------- .nv.info                  --------------------------
	.section	.nv.info,"",@"SHT_CUDA_INFO"
	.align	4


	//----- nvinfo : EIATTR_REGCOUNT
	.align		4
        /*0000*/ 	.byte	0x04, 0x2f
        /*0002*/ 	.short	(.L_3 - .L_2)
	.align		4
.L_2:
        /*0004*/ 	.word	index@(triton_poi_fused__native_batch_norm_legit_no_training_add_23)
        /*0008*/ 	.word	0x00000014


	//----- nvinfo : EIATTR_MIN_STACK_SIZE
	.align		4
.L_3:
        /*000c*/ 	.byte	0x04, 0x12
        /*000e*/ 	.short	(.L_5 - .L_4)
	.align		4
.L_4:
        /*0010*/ 	.word	index@(triton_poi_fused__native_batch_norm_legit_no_training_add_23)
        /*0014*/ 	.word	0x00000000


	//----- nvinfo : EIATTR_FRAME_SIZE
	.align		4
.L_5:
        /*0018*/ 	.byte	0x04, 0x11
        /*001a*/ 	.short	(.L_7 - .L_6)
	.align		4
.L_6:
        /*001c*/ 	.word	index@(triton_poi_fused__native_batch_norm_legit_no_training_add_23)
        /*0020*/ 	.word	0x00000000


	//----- nvinfo : EIATTR_MIN_STACK_SIZE
	.align		4
.L_7:
        /*0024*/ 	.byte	0x04, 0x12
        /*0026*/ 	.short	(.L_9 - .L_8)
	.align		4
.L_8:
        /*0028*/ 	.word	index@(triton_poi_fused__native_batch_norm_legit_no_training_add_23)
        /*002c*/ 	.word	0x00000000
.L_9:


//--------------------- .nv.info.triton_poi_fused__native_batch_norm_legit_no_training_add_23 --------------------------
	.section	.nv.info.triton_poi_fused__native_batch_norm_legit_no_training_add_23,"",@"SHT_CUDA_INFO"
	.sectionflags	@""
	.align	4


	//----- nvinfo : EIATTR_CUDA_API_VERSION
	.align		4
        /*0000*/ 	.byte	0x04, 0x37
        /*0002*/ 	.short	(.L_11 - .L_10)
.L_10:
        /*0004*/ 	.word	0x0000007c


	//----- nvinfo : EIATTR_KPARAM_INFO
	.align		4
.L_11:
        /*0008*/ 	.byte	0x04, 0x17
        /*000a*/ 	.short	(.L_13 - .L_12)
.L_12:
        /*000c*/ 	.word	0x00000000
        /*0010*/ 	.short	0x0007
        /*0012*/ 	.short	0x0038
        /*0014*/ 	.byte	0x00, 0xf0, 0x11, 0x00


	//----- nvinfo : EIATTR_KPARAM_INFO
	.align		4
.L_13:
        /*0018*/ 	.byte	0x04, 0x17
        /*001a*/ 	.short	(.L_15 - .L_14)
.L_14:
        /*001c*/ 	.word	0x00000000
        /*0020*/ 	.short	0x0006
        /*0022*/ 	.short	0x0030
        /*0024*/ 	.byte	0x00, 0xf4, 0x21, 0x00


	//----- nvinfo : EIATTR_KPARAM_INFO
	.align		4
.L_15:
        /*0028*/ 	.byte	0x04, 0x17
        /*002a*/ 	.short	(.L_17 - .L_16)
.L_16:
        /*002c*/ 	.word	0x00000000
        /*0030*/ 	.short	0x0005
        /*0032*/ 	.short	0x0028
        /*0034*/ 	.byte	0x00, 0xf4, 0x21, 0x00


	//----- nvinfo : EIATTR_KPARAM_INFO
	.align		4
.L_17:
        /*0038*/ 	.byte	0x04, 0x17
        /*003a*/ 	.short	(.L_19 - .L_18)
.L_18:
        /*003c*/ 	.word	0x00000000
        /*0040*/ 	.short	0x0004
        /*0042*/ 	.short	0x0020
        /*0044*/ 	.byte	0x00, 0xf4, 0x21, 0x00


	//----- nvinfo : EIATTR_KPARAM_INFO
	.align		4
.L_19:
        /*0048*/ 	.byte	0x04, 0x17
        /*004a*/ 	.short	(.L_21 - .L_20)
.L_20:
        /*004c*/ 	.word	0x00000000
        /*0050*/ 	.short	0x0003
        /*0052*/ 	.short	0x0018
        /*0054*/ 	.byte	0x00, 0xf4, 0x21, 0x00


	//----- nvinfo : EIATTR_KPARAM_INFO
	.align		4
.L_21:
        /*0058*/ 	.byte	0x04, 0x17
        /*005a*/ 	.short	(.L_23 - .L_22)
.L_22:
        /*005c*/ 	.word	0x00000000
        /*0060*/ 	.short	0x0002
        /*0062*/ 	.short	0x0010
        /*0064*/ 	.byte	0x00, 0xf4, 0x21, 0x00


	//----- nvinfo : EIATTR_KPARAM_INFO
	.align		4
.L_23:
        /*0068*/ 	.byte	0x04, 0x17
        /*006a*/ 	.short	(.L_25 - .L_24)
.L_24:
        /*006c*/ 	.word	0x00000000
        /*0070*/ 	.short	0x0001
        /*0072*/ 	.short	0x0008
        /*0074*/ 	.byte	0x00, 0xf4, 0x21, 0x00


	//----- nvinfo : EIATTR_KPARAM_INFO
	.align		4
.L_25:
        /*0078*/ 	.byte	0x04, 0x17
        /*007a*/ 	.short	(.L_27 - .L_26)
.L_26:
        /*007c*/ 	.word	0x00000000
        /*0080*/ 	.short	0x0000
        /*0082*/ 	.short	0x0000
        /*0084*/ 	.byte	0x00, 0xf4, 0x21, 0x00


	//----- nvinfo : EIATTR_SPARSE_MMA_MASK
	.align		4
.L_27:
        /*0088*/ 	.byte	0x03, 0x50
        /*008a*/ 	.short	0x0000


	//----- nvinfo : EIATTR_MAXREG_COUNT
	.align		4
        /*008c*/ 	.byte	0x03, 0x1b
        /*008e*/ 	.short	0x00ff


	//----- nvinfo : EIATTR_EXIT_INSTR_OFFSETS
	.align		4
        /*0090*/ 	.byte	0x04, 0x1c
        /*0092*/ 	.short	(.L_29 - .L_28)


	//   ....[0]....
.L_28:
        /*0094*/ 	.word	0x00000370


	//----- nvinfo : EIATTR_REQNTID
	.align		4
.L_29:
        /*0098*/ 	.byte	0x04, 0x10
        /*009a*/ 	.short	(.L_31 - .L_30)
.L_30:
        /*009c*/ 	.word	0x00000080
        /*00a0*/ 	.word	0x00000001
        /*00a4*/ 	.word	0x00000001


	//----- nvinfo : EIATTR_CBANK_PARAM_SIZE
	.align		4
.L_31:
        /*00a8*/ 	.byte	0x03, 0x19
        /*00aa*/ 	.short	0x003c


	//----- nvinfo : EIATTR_PARAM_CBANK
	.align		4
        /*00ac*/ 	.byte	0x04, 0x0a
        /*00ae*/ 	.short	(.L_33 - .L_32)
	.align		4
.L_32:
        /*00b0*/ 	.word	index@(.nv.constant0.triton_poi_fused__native_batch_norm_legit_no_training_add_23)
        /*00b4*/ 	.short	0x0210
        /*00b6*/ 	.short	0x003c


	//----- nvinfo : EIATTR_SW_WAR
	.align		4
.L_33:
        /*00b8*/ 	.byte	0x04, 0x36
        /*00ba*/ 	.short	(.L_35 - .L_34)
.L_34:
        /*00bc*/ 	.word	0x00000008
.L_35:


//--------------------- .nv.callgraph             --------------------------
	.section	.nv.callgraph,"",@"SHT_CUDA_CALLGRAPH"
	.align	4
	.sectionentsize	8
	.align		4
        /*0000*/ 	.word	0x00000000
	.align		4
        /*0004*/ 	.word	0xffffffff
	.align		4
        /*0008*/ 	.word	0x00000000
	.align		4
        /*000c*/ 	.word	0xfffffffe
	.align		4
        /*0010*/ 	.word	0x00000000
	.align		4
        /*0014*/ 	.word	0xfffffffd
	.align		4
        /*0018*/ 	.word	0x00000000
	.align		4
        /*001c*/ 	.word	0xfffffffc


//--------------------- .nv.constant4             --------------------------
	.section	.nv.constant4,"a",@progbits
	.align	8
	.align		8
.nv.constant4:
        /*0000*/ 	.dword	_$_str
	.align		8
        /*0008*/ 	.dword	_$_str_$_2


//--------------------- .text.triton_poi_fused__native_batch_norm_legit_no_training_add_23 --------------------------
	.section	.text.triton_poi_fused__native_batch_norm_legit_no_training_add_23,"ax",@progbits
	.align	128
        .global         triton_poi_fused__native_batch_norm_legit_no_training_add_23
        .type           triton_poi_fused__native_batch_norm_legit_no_training_add_23,@function
        .size           triton_poi_fused__native_batch_norm_legit_no_training_add_23,(.L_x_1 - triton_poi_fused__native_batch_norm_legit_no_training_add_23)
        .other          triton_poi_fused__native_batch_norm_legit_no_training_add_23,@"STO_CUDA_ENTRY STV_DEFAULT"
triton_poi_fused__native_batch_norm_legit_no_training_add_23:
.text.triton_poi_fused__native_batch_norm_legit_no_training_add_23:
[----:B------:R-:W-:Y:S01]  /*0000*/  LDC R1, c[0x0][0x28] ;  /* 0x00000a00ff017b82 */ /* 0x000fe20000000800 */
[----:B------:R-:W1:Y:S07]  /*0010*/  S2R R0, SR_TID.X ;  /* 0x0000000000007919 */ /* 0x000e6e0000002100 */
[----:B------:R-:W2:Y:S01]  /*0020*/  LDC.64 R10, c[0x0][0x220] ;  /* 0x00008800ff0a7b82 */ /* 0x000ea20000000a00 */
[----:B------:R-:W-:Y:S01]  /*0030*/  ULDC.64 UR4, c[0x0][0x208] ;  /* 0x0000820000047ab9 */ /* 0x000fe20000000a00 */
[----:B------:R-:W3:Y:S06]  /*0040*/  S2R R5, SR_CTAID.X ;  /* 0x0000000000057919 */ /* 0x000eec0000002500 */
[----:B------:R-:W4:Y:S08]  /*0050*/  LDC.64 R6, c[0x0][0x210] ;  /* 0x00008400ff067b82 */ /* 0x000f300000000a00 */
[----:B------:R-:W5:Y:S08]  /*0060*/  LDC.64 R8, c[0x0][0x218] ;  /* 0x00008600ff087b82 */ /* 0x000f700000000a00 */
[----:B------:R-:W4:Y:S01]  /*0070*/  LDC.64 R12, c[0x0][0x228] ;  /* 0x00008a00ff0c7b82 */ /* 0x000f220000000a00 */
[----:B-1----:R-:W-:-:S07]  /*0080*/  SHF.L.U32 R0, R0, 0x1, RZ ;  /* 0x0000000100007819 */ /* 0x002fce00000006ff */
[----:B------:R-:W1:Y:S01]  /*0090*/  LDC.64 R14, c[0x0][0x230] ;  /* 0x00008c00ff0e7b82 */ /* 0x000e620000000a00 */
[----:B---3--:R-:W-:Y:S02]  /*00a0*/  SHF.R.S32.HI R3, RZ, 0x17, R5 ;  /* 0x00000017ff037819 */ /* 0x008fe40000011405 */
[----:B------:R-:W-:Y:S02]  /*00b0*/  LOP3.LUT R0, R0, 0xfe, RZ, 0xc0, !PT ;  /* 0x000000fe00007812 */ /* 0x000fe400078ec0ff */
[----:B------:R-:W-:Y:S02]  /*00c0*/  SGXT R3, R3, 0x1 ;  /* 0x000000010303781a */ /* 0x000fe40000000200 */
[----:B------:R-:W-:-:S04]  /*00d0*/  LEA R0, R5, R0, 0x8 ;  /* 0x0000000005007211 */ /* 0x000fc800078e40ff */
[----:B------:R-:W-:-:S04]  /*00e0*/  LEA.HI R3, R3, R0, RZ, 0x4 ;  /* 0x0000000003037211 */ /* 0x000fc800078f20ff */
[--C-:B------:R-:W-:Y:S02]  /*00f0*/  SHF.R.S32.HI R2, RZ, 0x4, R3.reuse ;  /* 0x00000004ff027819 */ /* 0x100fe40000011403 */
[----:B------:R-:W-:-:S04]  /*0100*/  SHF.R.S32.HI R3, RZ, 0x1f, R3 ;  /* 0x0000001fff037819 */ /* 0x000fc80000011403 */
[----:B------:R-:W-:-:S04]  /*0110*/  LEA.HI R3, R3, R2, RZ, 0x6 ;  /* 0x0000000203037211 */ /* 0x000fc800078f30ff */
[----:B------:R-:W-:-:S04]  /*0120*/  LOP3.LUT R3, R3, 0xffffffc0, RZ, 0xc0, !PT ;  /* 0xffffffc003037812 */ /* 0x000fc800078ec0ff */
[----:B------:R-:W-:Y:S02]  /*0130*/  IADD3 R17, R2, -R3, RZ ;  /* 0x8000000302117210 */ /* 0x000fe40007ffe0ff */
[----:B------:R-:W3:Y:S03]  /*0140*/  LDC.64 R2, c[0x0][0x238] ;  /* 0x00008e00ff027b82 */ /* 0x000ee60000000a00 */
[----:B--2---:R-:W-:-:S05]  /*0150*/  IMAD.WIDE R10, R17, 0x4, R10 ;  /* 0x00000004110a7825 */ /* 0x004fca00078e020a */
[----:B------:R1:W2:Y:S01]  /*0160*/  LDG.E.EL R4, desc[UR4][R10.64] ;  /* 0x000000040a047981 */ /* 0x0002a2000c2e1900 */
[----:B----4-:R-:W-:-:S04]  /*0170*/  IMAD.WIDE R6, R0, 0x4, R6 ;  /* 0x0000000400067825 */ /* 0x010fc800078e0206 */
[C---:B-----5:R-:W-:Y:S02]  /*0180*/  IMAD.WIDE R8, R17.reuse, 0x4, R8 ;  /* 0x0000000411087825 */ /* 0x060fe400078e0208 */
[----:B------:R-:W4:Y:S02]  /*0190*/  LDG.E.64 R6, desc[UR4][R6.64] ;  /* 0x0000000406067981 */ /* 0x000f24000c1e1b00 */
[C---:B0-----:R-:W-:Y:S02]  /*01a0*/  IMAD.WIDE R12, R17.reuse, 0x4, R12 ;  /* 0x00000004110c7825 */ /* 0x041fe400078e020c */
[----:B------:R0:W4:Y:S02]  /*01b0*/  LDG.E.EL R5, desc[UR4][R8.64] ;  /* 0x0000000408057981 */ /* 0x000124000c2e1900 */
[----:B-1----:R-:W-:Y:S02]  /*01c0*/  IMAD.WIDE R10, R17, 0x4, R14 ;  /* 0x00000004110a7825 */ /* 0x002fe400078e020e */
[----:B------:R1:W5:Y:S02]  /*01d0*/  LDG.E.EL R12, desc[UR4][R12.64] ;  /* 0x000000040c0c7981 */ /* 0x000364000c2e1900 */
[----:B---3--:R-:W-:-:S02]  /*01e0*/  IMAD.WIDE R2, R0, 0x4, R2 ;  /* 0x0000000400027825 */ /* 0x008fc400078e0202 */
[----:B------:R-:W5:Y:S01]  /*01f0*/  LDG.E.EL R11, desc[UR4][R10.64] ;  /* 0x000000040a0b7981 */ /* 0x000f62000c2e1900 */
[----:B0-----:R-:W0:Y:S03]  /*0200*/  LDC.64 R8, c[0x0][0x240] ;  /* 0x00009000ff087b82 */ /* 0x001e260000000a00 */
[----:B------:R-:W3:Y:S01]  /*0210*/  LDG.E.64 R2, desc[UR4][R2.64] ;  /* 0x0000000402027981 */ /* 0x000ee2000c1e1b00 */
[----:B-1----:R-:W-:Y:S01]  /*0220*/  HFMA2.MMA R13, -RZ, RZ, 1.625, 0 ;  /* 0x3e800000ff0d7435 */ /* 0x002fe200000001ff */
[----:B0-----:R-:W-:-:S04]  /*0230*/  IMAD.WIDE R8, R0, 0x4, R8 ;  /* 0x0000000400087825 */ /* 0x001fc800078e0208 */
[----:B--2---:R-:W-:-:S04]  /*0240*/  FADD R4, R4, 9.9999997473787516356e-06 ;  /* 0x3727c5ac04047421 */ /* 0x004fc80000000000 */
[----:B------:R-:W0:Y:S02]  /*0250*/  MUFU.SQRT R14, R4 ;  /* 0x00000004000e7308 */ /* 0x000e240000002000 */
[C---:B0-----:R-:W-:Y:S02]  /*0260*/  FSETP.GT.AND P0, PT, R14.reuse, 8.50705917302346158658e+37, PT ;  /* 0x7e8000000e00780b */ /* 0x041fe40003f04000 */
[----:B------:R-:W-:-:S11]  /*0270*/  FSETP.GEU.AND P1, PT, R14, 1.175494350822287508e-38, PT ;  /* 0x008000000e00780b */ /* 0x000fd60003f2e000 */
[----:B------:R-:W-:-:S04]  /*0280*/  @P0 FMUL R14, R14, 0.25 ;  /* 0x3e8000000e0e0820 */ /* 0x000fc80000400000 */
[----:B------:R-:W-:-:S06]  /*0290*/  @!P1 FMUL R14, R14, 16777216 ;  /* 0x4b8000000e0e9820 */ /* 0x000fcc0000400000 */
[----:B------:R-:W0:Y:S01]  /*02a0*/  MUFU.RCP R14, R14 ;  /* 0x0000000e000e7308 */ /* 0x000e220000001000 */
[----:B------:R-:W-:Y:S01]  /*02b0*/  FSEL R13, R13, 1, P0 ;  /* 0x3f8000000d0d7808 */ /* 0x000fe20000000000 */
[----:B----4-:R-:W-:-:S04]  /*02c0*/  FADD R6, R6, -R5 ;  /* 0x8000000506067221 */ /* 0x010fc80000000000 */
[----:B------:R-:W-:Y:S01]  /*02d0*/  @!P1 FMUL R13, R13, 16777216 ;  /* 0x4b8000000d0d9820 */ /* 0x000fe20000400000 */
[----:B------:R-:W-:-:S03]  /*02e0*/  FADD R7, R7, -R5 ;  /* 0x8000000507077221 */ /* 0x000fc60000000000 */
[----:B0-----:R-:W-:-:S04]  /*02f0*/  FMUL R13, R14, R13 ;  /* 0x0000000d0e0d7220 */ /* 0x001fc80000400000 */
[-C--:B------:R-:W-:Y:S01]  /*0300*/  FMUL R6, R6, R13.reuse ;  /* 0x0000000d06067220 */ /* 0x080fe20000400000 */
[----:B------:R-:W-:-:S03]  /*0310*/  FMUL R4, R7, R13 ;  /* 0x0000000d07047220 */ /* 0x000fc60000400000 */
[C-C-:B-----5:R-:W-:Y:S01]  /*0320*/  FFMA R5, R12.reuse, R6, R11.reuse ;  /* 0x000000060c057223 */ /* 0x160fe2000000000b */
[----:B------:R-:W-:-:S03]  /*0330*/  FFMA R4, R12, R4, R11 ;  /* 0x000000040c047223 */ /* 0x000fc6000000000b */
[----:B---3--:R-:W-:Y:S01]  /*0340*/  FADD R2, R2, R5 ;  /* 0x0000000502027221 */ /* 0x008fe20000000000 */
[----:B------:R-:W-:-:S05]  /*0350*/  FADD R3, R3, R4 ;  /* 0x0000000403037221 */ /* 0x000fca0000000000 */
[----:B------:R-:W-:Y:S01]  /*0360*/  STG.E.64 desc[UR4][R8.64], R2 ;  /* 0x0000000208007986 */ /* 0x000fe2000c101b04 */
[----:B------:R-:W-:Y:S05]  /*0370*/  EXIT ;  /* 0x000000000000794d */ /* 0x000fea0003800000 */
.L_x_0:
[----:B------:R-:W-:-:S00]  /*0380*/  BRA `(.L_x_0) ;  /* 0xfffffffc00fc7947 */ /* 0x000fc0000383ffff */
[----:B------:R-:W-:-:S00]  /*0390*/  NOP ;  /* 0x0000000000007918 */ /* 0x000fc00000000000 */
        /* <DEDUP_REMOVED lines=14> */
.L_x_1:


//--------------------- .nv.global.init           --------------------------
	.section	.nv.global.init,"aw",@progbits
.nv.global.init:
	.type		_$_str,@object
	.size		_$_str,(_$_str_$_2 - _$_str)
_$_str:
        /*0000*/ 	.byte	0x5f, 0x5f, 0x43, 0x55, 0x44, 0x41, 0x5f, 0x46, 0x54, 0x5a, 0x00
	.type		_$_str_$_2,@object
	.size		_$_str_$_2,(.L_1 - _$_str_$_2)
_$_str_$_2:
        /*000b*/ 	.byte	0x5f, 0x5f, 0x43, 0x55, 0x44, 0x41, 0x5f, 0x50, 0x52, 0x45, 0x43, 0x5f, 0x53, 0x51, 0x52, 0x54
        /*001b*/ 	.byte	0x00
.L_1:


//--------------------- .nv.constant0.triton_poi_fused__native_batch_norm_legit_no_training_add_23 --------------------------
	.section	.nv.constant0.triton_poi_fused__native_batch_norm_legit_no_training_add_23,"a",@progbits
	.sectionflags	@""
	.align	4
.nv.constant0.triton_poi_fused__native_batch_norm_legit_no_training_add_23:
	.zero		588
